//
// Generated by NVIDIA NVVM Compiler
//
// Compiler Build ID: CL-36424714
// Cuda compilation tools, release 13.0, V13.0.88
// Based on NVVM 20.0.0
//

.version 9.0
.target sm_100
.address_size 64

	// .globl	_Z4somaPiS_S_

.visible .entry _Z4somaPiS_S_(
	.param .u64 .ptr .align 1 _Z4somaPiS_S__param_0,
	.param .u64 .ptr .align 1 _Z4somaPiS_S__param_1,
	.param .u64 .ptr .align 1 _Z4somaPiS_S__param_2
)
{
	.reg .b32 	%r<8>;
	.reg .b64 	%rd<11>;

	ld.param.u64 	%rd1, [_Z4somaPiS_S__param_0];
	ld.param.u64 	%rd2, [_Z4somaPiS_S__param_1];
	ld.param.u64 	%rd3, [_Z4somaPiS_S__param_2];
	cvta.to.global.u64 	%rd4, %rd3;
	cvta.to.global.u64 	%rd5, %rd2;
	cvta.to.global.u64 	%rd6, %rd1;
	mov.u32 	%r1, %ctaid.x;
	mov.u32 	%r2, %ntid.x;
	mov.u32 	%r3, %tid.x;
	mad.lo.s32 	%r4, %r1, %r2, %r3;
	mul.wide.s32 	%rd7, %r4, 4;
	add.s64 	%rd8, %rd6, %rd7;
	ld.global.u32 	%r5, [%rd8];
	add.s64 	%rd9, %rd5, %rd7;
	ld.global.u32 	%r6, [%rd9];
	add.s32 	%r7, %r6, %r5;
	add.s64 	%rd10, %rd4, %rd7;
	st.global.u32 	[%rd10], %r7;
	ret;

}


// ===== COMPILED SASS (sm_100) =====

	.target	sm_100

	.elftype	@"ET_EXEC"


//--------------------- .note.nv.tkinfo           --------------------------
	.section	.note.nv.tkinfo,"",@"SHT_NOTE"
	.sectionflags	@"SHF_NOTE_NV_TKINFO"
	.tkinfo
        /*0018*/ 	.word	0x00000002
        /*0030*/ 	.string	""
        /*0030*/ 	.string	"ptxas"
        /*0030*/ 	.string	"Cuda compilation tools, release 13.0, V13.0.88"
        /*0030*/ 	.string	"Build cuda_13.0.r13.0/compiler.36424714_0"
        /*0030*/ 	.string	"-arch sm_100 -m 64 "



//--------------------- .note.nv.cuinfo           --------------------------
	.section	.note.nv.cuinfo,"",@"SHT_NOTE"
	.sectionflags	@"SHF_NOTE_NV_CUINFO"
        /*0018*/ 	.short	0x0002
        /*001a*/ 	.short	0x0064
        /*001c*/ 	.short	0x0082
	.zero		2


//--------------------- .nv.info                  --------------------------
	.section	.nv.info,"",@"SHT_CUDA_INFO"
	.align	4


	//----- nvinfo : EIATTR_REGCOUNT
	.align		4
        /*0000*/ 	.byte	0x04, 0x2f
        /*0002*/ 	.short	(.L_1 - .L_0)
	.align		4
.L_0:
        /*0004*/ 	.word	index@(_Z4somaPiS_S_)
        /*0008*/ 	.word	0x0000000c


	//----- nvinfo : EIATTR_FRAME_SIZE
	.align		4
.L_1:
        /*000c*/ 	.byte	0x04, 0x11
        /*000e*/ 	.short	(.L_3 - .L_2)
	.align		4
.L_2:
        /*0010*/ 	.word	index@(_Z4somaPiS_S_)
        /*0014*/ 	.word	0x00000000


	//----- nvinfo : EIATTR_MIN_STACK_SIZE
	.align		4
.L_3:
        /*0018*/ 	.byte	0x04, 0x12
        /*001a*/ 	.short	(.L_5 - .L_4)
	.align		4
.L_4:
        /*001c*/ 	.word	index@(_Z4somaPiS_S_)
        /*0020*/ 	.word	0x00000000
.L_5:


//--------------------- .nv.compat                --------------------------
	.section	.nv.compat,"",@"SHT_CUDA_COMPAT_INFO"
	.align	4
        /*0000*/ 	.byte	0x02, 0x09, 0x00, 0x00, 0x02, 0x02, 0x01, 0x00, 0x02, 0x05, 0x05, 0x00, 0x03, 0x07, 0x01, 0x01
        /*0010*/ 	.byte	0x02, 0x03, 0x00, 0x00, 0x02, 0x06, 0x01, 0x00, 0x04, 0x0b, 0x08, 0x00, 0x09, 0x00, 0x00, 0x00
        /*0020*/ 	.byte	0x00, 0x00, 0x00, 0x00


//--------------------- .nv.info._Z4somaPiS_S_    --------------------------
	.section	.nv.info._Z4somaPiS_S_,"",@"SHT_CUDA_INFO"
	.sectionflags	@""
	.align	4


	//----- nvinfo : EIATTR_CUDA_API_VERSION
	.align		4
        /*0000*/ 	.byte	0x04, 0x37
        /*0002*/ 	.short	(.L_7 - .L_6)
.L_6:
        /*0004*/ 	.word	0x00000082


	//----- nvinfo : EIATTR_KPARAM_INFO
	.align		4
.L_7:
        /*0008*/ 	.byte	0x04, 0x17
        /*000a*/ 	.short	(.L_9 - .L_8)
.L_8:
        /*000c*/ 	.word	0x00000000
        /*0010*/ 	.short	0x0002
        /*0012*/ 	.short	0x0010
        /*0014*/ 	.byte	0x00, 0xf5, 0x21, 0x00


	//----- nvinfo : EIATTR_KPARAM_INFO
	.align		4
.L_9:
        /*0018*/ 	.byte	0x04, 0x17
        /*001a*/ 	.short	(.L_11 - .L_10)
.L_10:
        /*001c*/ 	.word	0x00000000
        /*0020*/ 	.short	0x0001
        /*0022*/ 	.short	0x0008
        /*0024*/ 	.byte	0x00, 0xf5, 0x21, 0x00


	//----- nvinfo : EIATTR_KPARAM_INFO
	.align		4
.L_11:
        /*0028*/ 	.byte	0x04, 0x17
        /*002a*/ 	.short	(.L_13 - .L_12)
.L_12:
        /*002c*/ 	.word	0x00000000
        /*0030*/ 	.short	0x0000
        /*0032*/ 	.short	0x0000
        /*0034*/ 	.byte	0x00, 0xf5, 0x21, 0x00


	//----- nvinfo : EIATTR_SPARSE_MMA_MASK
	.align		4
.L_13:
        /*0038*/ 	.byte	0x03, 0x50
        /*003a*/ 	.short	0x0000


	//----- nvinfo : EIATTR_MAXREG_COUNT
	.align		4
        /*003c*/ 	.byte	0x03, 0x1b
        /*003e*/ 	.short	0x00ff


	//----- nvinfo : EIATTR_MERCURY_ISA_VERSION
	.align		4
        /*0040*/ 	.byte	0x03, 0x5f
        /*0042*/ 	.short	0x0101


	//----- nvinfo : EIATTR_VRC_CTA_INIT_COUNT
	.align		4
        /*0044*/ 	.byte	0x02, 0x4a
	.zero		1
	.zero		1


	//----- nvinfo : EIATTR_EXIT_INSTR_OFFSETS
	.align		4
        /*0048*/ 	.byte	0x04, 0x1c
        /*004a*/ 	.short	(.L_15 - .L_14)


	//   ....[0]....
.L_14:
        /*004c*/ 	.word	0x00000100


	//----- nvinfo : EIATTR_CBANK_PARAM_SIZE
	.align		4
.L_15:
        /*0050*/ 	.byte	0x03, 0x19
        /*0052*/ 	.short	0x0018


	//----- nvinfo : EIATTR_PARAM_CBANK
	.align		4
        /*0054*/ 	.byte	0x04, 0x0a
        /*0056*/ 	.short	(.L_17 - .L_16)
	.align		4
.L_16:
        /*0058*/ 	.word	index@(.nv.constant0._Z4somaPiS_S_)
        /*005c*/ 	.short	0x0380
        /*005e*/ 	.short	0x0018


	//----- nvinfo : EIATTR_SW_WAR
	.align		4
.L_17:
        /*0060*/ 	.byte	0x04, 0x36
        /*0062*/ 	.short	(.L_19 - .L_18)
.L_18:
        /*0064*/ 	.word	0x00000008
.L_19:


//--------------------- .nv.callgraph             --------------------------
	.section	.nv.callgraph,"",@"SHT_CUDA_CALLGRAPH"
	.align	4
	.sectionentsize	8
	.align		4
        /*0000*/ 	.word	0x00000000
	.align		4
        /*0004*/ 	.word	0xffffffff
	.align		4
        /*0008*/ 	.word	0x00000000
	.align		4
        /*000c*/ 	.word	0xfffffffe
	.align		4
        /*0010*/ 	.word	0x00000000
	.align		4
        /*0014*/ 	.word	0xfffffffd
	.align		4
        /*0018*/ 	.word	0x00000000
	.align		4
        /*001c*/ 	.word	0xfffffffc


//--------------------- .text._Z4somaPiS_S_       --------------------------
	.section	.text._Z4somaPiS_S_,"ax",@progbits
	.align	128
        .global         _Z4somaPiS_S_
        .type           _Z4somaPiS_S_,@function
        .size           _Z4somaPiS_S_,(.L_x_1 - _Z4somaPiS_S_)
        .other          _Z4somaPiS_S_,@"STO_CUDA_ENTRY STV_DEFAULT"
_Z4somaPiS_S_:
.text._Z4somaPiS_S_:
[----:B------:R-:W-:Y:S01]  /*0000*/  LDC R1, c[0x0][0x37c] ;  /* 0x0000df00ff017b82 */ /* 0x000fe20000000800 */
[----:B------:R-:W0:Y:S07]  /*0010*/  S2R R0, SR_TID.X ;  /* 0x0000000000007919 */ /* 0x000e2e0000002100 */
[----:B------:R-:W0:Y:S01]  /*0020*/  S2UR UR6, SR_CTAID.X ;  /* 0x00000000000679c3 */ /* 0x000e220000002500 */
[----:B------:R-:W1:Y:S07]  /*0030*/  LDCU.64 UR4, c[0x0][0x358] ;  /* 0x00006b00ff0477ac */ /* 0x000e6e0008000a00 */
[----:B------:R-:W0:Y:S08]  /*0040*/  LDC R9, c[0x0][0x360] ;  /* 0x0000d800ff097b82 */ /* 0x000e300000000800 */
[----:B------:R-:W2:Y:S08]  /*0050*/  LDC.64 R2, c[0x0][0x380] ;  /* 0x0000e000ff027b82 */ /* 0x000eb00000000a00 */
[----:B------:R-:W3:Y:S01]  /*0060*/  LDC.64 R4, c[0x0][0x388] ;  /* 0x0000e200ff047b82 */ /* 0x000ee20000000a00 */
[----:B0-----:R-:W-:-:S07]  /*0070*/  IMAD R9, R9, UR6, R0 ;  /* 0x0000000609097c24 */ /* 0x001fce000f8e0200 */
[----:B------:R-:W0:Y:S01]  /*0080*/  LDC.64 R6, c[0x0][0x390] ;  /* 0x0000e400ff067b82 */ /* 0x000e220000000a00 */
[----:B--2---:R-:W-:-:S06]  /*0090*/  IMAD.WIDE R2, R9, 0x4, R2 ;  /* 0x0000000409027825 */ /* 0x004fcc00078e0202 */
[----:B-1----:R-:W2:Y:S01]  /*00a0*/  LDG.E R2, desc[UR4][R2.64] ;  /* 0x0000000402027981 */ /* 0x002ea2000c1e1900 */
[----:B---3--:R-:W-:-:S06]  /*00b0*/  IMAD.WIDE R4, R9, 0x4, R4 ;  /* 0x0000000409047825 */ /* 0x008fcc00078e0204 */
[----:B------:R-:W2:Y:S01]  /*00c0*/  LDG.E R5, desc[UR4][R4.64] ;  /* 0x0000000404057981 */ /* 0x000ea2000c1e1900 */
[----:B0-----:R-:W-:Y:S01]  /*00d0*/  IMAD.WIDE R6, R9, 0x4, R6 ;  /* 0x0000000409067825 */ /* 0x001fe200078e0206 */
[----:B--2---:R-:W-:-:S05]  /*00e0*/  IADD3 R9, PT, PT, R2, R5, RZ ;  /* 0x0000000502097210 */ /* 0x004fca0007ffe0ff */
[----:B------:R-:W-:Y:S01]  /*00f0*/  STG.E desc[UR4][R6.64], R9 ;  /* 0x0000000906007986 */ /* 0x000fe2000c101904 */
[----:B------:R-:W-:Y:S05]  /*0100*/  EXIT ;  /* 0x000000000000794d */ /* 0x000fea0003800000 */
.L_x_0:
[----:B------:R-:W-:-:S00]  /*0110*/  BRA `(.L_x_0) ;  /* 0xfffffffc00fc7947 */ /* 0x000fc0000383ffff */
[----:B------:R-:W-:-:S00]  /*0120*/  NOP ;  /* 0x0000000000007918 */ /* 0x000fc00000000000 */
        /* <DEDUP_REMOVED lines=13> */
.L_x_1:


//--------------------- .nv.shared.reserved.0     --------------------------
	.section	.nv.shared.reserved.0,"aw",@nobits
	.weak		__nv_reservedSMEM_offset_0_alias
	.size		__nv_reservedSMEM_offset_0_alias, 0, 64
	.other		__nv_reservedSMEM_offset_0_alias,@"STO_CUDA_RESERVED_SHARED STV_DEFAULT"
__nv_reservedSMEM_offset_0_alias:
	.zero		0
	.zero		64


//--------------------- .nv.constant0._Z4somaPiS_S_ --------------------------
	.section	.nv.constant0._Z4somaPiS_S_,"a",@progbits
	.sectionflags	@""
	.align	4
.nv.constant0._Z4somaPiS_S_:
	.zero		920


//--------------------- SYMBOLS --------------------------

	.type		.nv.reservedSmem.offset0,@object
	.size		.nv.reservedSmem.offset0,0x4
